//
// Generated by NVIDIA NVVM Compiler
//
// Compiler Build ID: CL-36424714
// Cuda compilation tools, release 13.0, V13.0.88
// Based on NVVM 20.0.0
//

.version 9.0
.target sm_100
.address_size 64

	// .globl	_Z4add2iiPi
.extern .func  (.param .b32 func_retval0) vprintf
(
	.param .b64 vprintf_param_0,
	.param .b64 vprintf_param_1
)
;
.global .align 1 .b8 $str[16] = {72, 101, 108, 108, 111, 119, 32, 119, 111, 114, 108, 100, 95, 51, 10};
.global .align 1 .b8 $str$1[16] = {72, 101, 108, 108, 111, 119, 32, 119, 111, 114, 108, 100, 95, 50, 10};
.global .align 1 .b8 $str$2[16] = {72, 101, 108, 108, 111, 119, 32, 119, 111, 114, 108, 100, 95, 52, 10};

.visible .entry _Z4add2iiPi(
	.param .u32 _Z4add2iiPi_param_0,
	.param .u32 _Z4add2iiPi_param_1,
	.param .u64 .ptr .align 1 _Z4add2iiPi_param_2
)
{
	.reg .b32 	%r<10>;
	.reg .b64 	%rd<9>;

	ld.param.u32 	%r1, [_Z4add2iiPi_param_0];
	ld.param.u32 	%r2, [_Z4add2iiPi_param_1];
	ld.param.u64 	%rd1, [_Z4add2iiPi_param_2];
	cvta.to.global.u64 	%rd2, %rd1;
	mov.u64 	%rd3, $str$1;
	cvta.global.u64 	%rd4, %rd3;
	{ // callseq 0, 0
	.param .b64 param0;
	st.param.b64 	[param0], %rd4;
	.param .b64 param1;
	st.param.b64 	[param1], 0;
	.param .b32 retval0;
	call.uni (retval0), 
	vprintf, 
	(
	param0, 
	param1
	);
	ld.param.b32 	%r3, [retval0];
	} // callseq 0
	mov.u64 	%rd5, $str;
	cvta.global.u64 	%rd6, %rd5;
	{ // callseq 1, 0
	.param .b64 param0;
	st.param.b64 	[param0], %rd6;
	.param .b64 param1;
	st.param.b64 	[param1], 0;
	.param .b32 retval0;
	call.uni (retval0), 
	vprintf, 
	(
	param0, 
	param1
	);
	ld.param.b32 	%r5, [retval0];
	} // callseq 1
	mul.lo.s32 	%r7, %r2, %r1;
	st.global.u32 	[%rd2], %r7;
	mov.u64 	%rd7, $str$2;
	cvta.global.u64 	%rd8, %rd7;
	{ // callseq 2, 0
	.param .b64 param0;
	st.param.b64 	[param0], %rd8;
	.param .b64 param1;
	st.param.b64 	[param1], 0;
	.param .b32 retval0;
	call.uni (retval0), 
	vprintf, 
	(
	param0, 
	param1
	);
	ld.param.b32 	%r8, [retval0];
	} // callseq 2
	ret;

}


// ===== COMPILED SASS (sm_100) =====

	.target	sm_100

	.elftype	@"ET_EXEC"


//--------------------- .note.nv.tkinfo           --------------------------
	.section	.note.nv.tkinfo,"",@"SHT_NOTE"
	.sectionflags	@"SHF_NOTE_NV_TKINFO"
	.tkinfo
        /*0018*/ 	.word	0x00000002
        /*0030*/ 	.string	""
        /*0030*/ 	.string	"ptxas"
        /*0030*/ 	.string	"Cuda compilation tools, release 13.0, V13.0.88"
        /*0030*/ 	.string	"Build cuda_13.0.r13.0/compiler.36424714_0"
        /*0030*/ 	.string	"-arch sm_100 -m 64 "



//--------------------- .note.nv.cuinfo           --------------------------
	.section	.note.nv.cuinfo,"",@"SHT_NOTE"
	.sectionflags	@"SHF_NOTE_NV_CUINFO"
        /*0018*/ 	.short	0x0002
        /*001a*/ 	.short	0x0064
        /*001c*/ 	.short	0x0082
	.zero		2


//--------------------- .nv.info                  --------------------------
	.section	.nv.info,"",@"SHT_CUDA_INFO"
	.align	4


	//----- nvinfo : EIATTR_REGCOUNT
	.align		4
        /*0000*/ 	.byte	0x04, 0x2f
        /*0002*/ 	.short	(.L_4 - .L_3)
	.align		4
.L_3:
        /*0004*/ 	.word	index@(_Z4add2iiPi)
        /*0008*/ 	.word	0x00000018


	//----- nvinfo : EIATTR_FRAME_SIZE
	.align		4
.L_4:
        /*000c*/ 	.byte	0x04, 0x11
        /*000e*/ 	.short	(.L_6 - .L_5)
	.align		4
.L_5:
        /*0010*/ 	.word	index@(_Z4add2iiPi)
        /*0014*/ 	.word	0x00000000


	//----- nvinfo : EIATTR_MIN_STACK_SIZE
	.align		4
.L_6:
        /*0018*/ 	.byte	0x04, 0x12
        /*001a*/ 	.short	(.L_8 - .L_7)
	.align		4
.L_7:
        /*001c*/ 	.word	index@(_Z4add2iiPi)
        /*0020*/ 	.word	0x00000000
.L_8:


//--------------------- .nv.compat                --------------------------
	.section	.nv.compat,"",@"SHT_CUDA_COMPAT_INFO"
	.align	4
        /*0000*/ 	.byte	0x02, 0x09, 0x00, 0x00, 0x02, 0x02, 0x01, 0x00, 0x02, 0x05, 0x05, 0x00, 0x03, 0x07, 0x01, 0x01
        /*0010*/ 	.byte	0x02, 0x03, 0x00, 0x00, 0x02, 0x06, 0x01, 0x00, 0x04, 0x0b, 0x08, 0x00, 0x09, 0x00, 0x00, 0x00
        /*0020*/ 	.byte	0x00, 0x00, 0x00, 0x00


//--------------------- .nv.info._Z4add2iiPi      --------------------------
	.section	.nv.info._Z4add2iiPi,"",@"SHT_CUDA_INFO"
	.sectionflags	@""
	.align	4


	//----- nvinfo : EIATTR_CUDA_API_VERSION
	.align		4
        /*0000*/ 	.byte	0x04, 0x37
        /*0002*/ 	.short	(.L_10 - .L_9)
.L_9:
        /*0004*/ 	.word	0x00000082


	//----- nvinfo : EIATTR_KPARAM_INFO
	.align		4
.L_10:
        /*0008*/ 	.byte	0x04, 0x17
        /*000a*/ 	.short	(.L_12 - .L_11)
.L_11:
        /*000c*/ 	.word	0x00000000
        /*0010*/ 	.short	0x0002
        /*0012*/ 	.short	0x0008
        /*0014*/ 	.byte	0x00, 0xf5, 0x21, 0x00


	//----- nvinfo : EIATTR_KPARAM_INFO
	.align		4
.L_12:
        /*0018*/ 	.byte	0x04, 0x17
        /*001a*/ 	.short	(.L_14 - .L_13)
.L_13:
        /*001c*/ 	.word	0x00000000
        /*0020*/ 	.short	0x0001
        /*0022*/ 	.short	0x0004
        /*0024*/ 	.byte	0x00, 0xf0, 0x11, 0x00


	//----- nvinfo : EIATTR_KPARAM_INFO
	.align		4
.L_14:
        /*0028*/ 	.byte	0x04, 0x17
        /*002a*/ 	.short	(.L_16 - .L_15)
.L_15:
        /*002c*/ 	.word	0x00000000
        /*0030*/ 	.short	0x0000
        /*0032*/ 	.short	0x0000
        /*0034*/ 	.byte	0x00, 0xf0, 0x11, 0x00


	//----- nvinfo : EIATTR_SPARSE_MMA_MASK
	.align		4
.L_16:
        /*0038*/ 	.byte	0x03, 0x50
        /*003a*/ 	.short	0x0000


	//----- nvinfo : EIATTR_MAXREG_COUNT
	.align		4
        /*003c*/ 	.byte	0x03, 0x1b
        /*003e*/ 	.short	0x00ff


	//----- nvinfo : EIATTR_EXTERNS
	.align		4
        /*0040*/ 	.byte	0x04, 0x0f
        /*0042*/ 	.short	(.L_18 - .L_17)


	//   ....[0]....
	.align		4
.L_17:
        /*0044*/ 	.word	index@(vprintf)


	//----- nvinfo : EIATTR_MERCURY_ISA_VERSION
	.align		4
.L_18:
        /*0048*/ 	.byte	0x03, 0x5f
        /*004a*/ 	.short	0x0101


	//----- nvinfo : EIATTR_VRC_CTA_INIT_COUNT
	.align		4
        /*004c*/ 	.byte	0x02, 0x4a
	.zero		1
	.zero		1


	//----- nvinfo : EIATTR_SYSCALL_OFFSETS
	.align		4
        /*0050*/ 	.byte	0x04, 0x46
        /*0052*/ 	.short	(.L_20 - .L_19)


	//   ....[0]....
.L_19:
        /*0054*/ 	.word	0x00000080


	//   ....[1]....
        /*0058*/ 	.word	0x00000100


	//   ....[2]....
        /*005c*/ 	.word	0x000001d0


	//----- nvinfo : EIATTR_EXIT_INSTR_OFFSETS
	.align		4
.L_20:
        /*0060*/ 	.byte	0x04, 0x1c
        /*0062*/ 	.short	(.L_22 - .L_21)


	//   ....[0]....
.L_21:
        /*0064*/ 	.word	0x000001e0


	//----- nvinfo : EIATTR_CBANK_PARAM_SIZE
	.align		4
.L_22:
        /*0068*/ 	.byte	0x03, 0x19
        /*006a*/ 	.short	0x0010


	//----- nvinfo : EIATTR_PARAM_CBANK
	.align		4
        /*006c*/ 	.byte	0x04, 0x0a
        /*006e*/ 	.short	(.L_24 - .L_23)
	.align		4
.L_23:
        /*0070*/ 	.word	index@(.nv.constant0._Z4add2iiPi)
        /*0074*/ 	.short	0x0380
        /*0076*/ 	.short	0x0010


	//----- nvinfo : EIATTR_SW_WAR
	.align		4
.L_24:
        /*0078*/ 	.byte	0x04, 0x36
        /*007a*/ 	.short	(.L_26 - .L_25)
.L_25:
        /*007c*/ 	.word	0x00000008
.L_26:


//--------------------- .nv.callgraph             --------------------------
	.section	.nv.callgraph,"",@"SHT_CUDA_CALLGRAPH"
	.align	4
	.sectionentsize	8
	.align		4
        /*0000*/ 	.word	0x00000000
	.align		4
        /*0004*/ 	.word	0xffffffff
	.align		4
        /*0008*/ 	.word	index@(_Z4add2iiPi)
	.align		4
        /*000c*/ 	.word	index@(vprintf)
	.align		4
        /*0010*/ 	.word	0x00000000
	.align		4
        /*0014*/ 	.word	0xfffffffe
	.align		4
        /*0018*/ 	.word	0x00000000
	.align		4
        /*001c*/ 	.word	0xfffffffd
	.align		4
        /*0020*/ 	.word	0x00000000
	.align		4
        /*0024*/ 	.word	0xfffffffc


//--------------------- .nv.constant4             --------------------------
	.section	.nv.constant4,"a",@progbits
	.align	8
	.align		8
.nv.constant4:
        /*0000*/ 	.dword	vprintf
	.align		8
        /*0008*/ 	.dword	$str
	.align		8
        /*0010*/ 	.dword	$str$1
	.align		8
        /*0018*/ 	.dword	$str$2


//--------------------- .text._Z4add2iiPi         --------------------------
	.section	.text._Z4add2iiPi,"ax",@progbits
	.align	128
        .global         _Z4add2iiPi
        .type           _Z4add2iiPi,@function
        .size           _Z4add2iiPi,(.L_x_4 - _Z4add2iiPi)
        .other          _Z4add2iiPi,@"STO_CUDA_ENTRY STV_DEFAULT"
_Z4add2iiPi:
.text._Z4add2iiPi:
[----:B------:R-:W0:Y:S01]  /*0000*/  LDC R1, c[0x0][0x37c] ;  /* 0x0000df00ff017b82 */ /* 0x000e220000000800 */
[----:B------:R-:W-:Y:S01]  /*0010*/  MOV R2, 0x0 ;  /* 0x0000000000027802 */ /* 0x000fe20000000f00 */
[----:B------:R-:W1:Y:S01]  /*0020*/  LDCU.64 UR4, c[0x4][0x10] ;  /* 0x01000200ff0477ac */ /* 0x000e620008000a00 */
[----:B------:R-:W-:-:S05]  /*0030*/  CS2R R6, SRZ ;  /* 0x0000000000067805 */ /* 0x000fca000001ff00 */
[----:B------:R2:W3:Y:S01]  /*0040*/  LDC.64 R8, c[0x4][R2] ;  /* 0x0100000002087b82 */ /* 0x0004e20000000a00 */
[----:B-1----:R-:W-:Y:S02]  /*0050*/  IMAD.U32 R4, RZ, RZ, UR4 ;  /* 0x00000004ff047e24 */ /* 0x002fe4000f8e00ff */
[----:B--2---:R-:W-:-:S07]  /*0060*/  IMAD.U32 R5, RZ, RZ, UR5 ;  /* 0x00000005ff057e24 */ /* 0x004fce000f8e00ff */
[----:B------:R-:W-:-:S07]  /*0070*/  LEPC R20, `(.L_x_0) ;  /* 0x000000001014794e */ /* 0x000fce0000000000 */
[----:B0--3--:R-:W-:Y:S05]  /*0080*/  CALL.ABS.NOINC R8 ;  /* 0x0000000008007343 */ /* 0x009fea0003c00000 */
.L_x_0:
[----:B------:R0:W1:Y:S01]  /*0090*/  LDC.64 R8, c[0x4][R2] ;  /* 0x0100000002087b82 */ /* 0x0000620000000a00 */
[----:B------:R-:W2:Y:S01]  /*00a0*/  LDCU.64 UR4, c[0x4][0x8] ;  /* 0x01000100ff0477ac */ /* 0x000ea20008000a00 */
[----:B------:R-:W-:-:S06]  /*00b0*/  CS2R R6, SRZ ;  /* 0x0000000000067805 */ /* 0x000fcc000001ff00 */
[----:B------:R-:W3:Y:S01]  /*00c0*/  LDC.64 R16, c[0x0][0x358] ;  /* 0x0000d600ff107b82 */ /* 0x000ee20000000a00 */
[----:B--2---:R-:W-:Y:S02]  /*00d0*/  IMAD.U32 R4, RZ, RZ, UR4 ;  /* 0x00000004ff047e24 */ /* 0x004fe4000f8e00ff */
[----:B0-----:R-:W-:-:S07]  /*00e0*/  IMAD.U32 R5, RZ, RZ, UR5 ;  /* 0x00000005ff057e24 */ /* 0x001fce000f8e00ff */
[----:B------:R-:W-:-:S07]  /*00f0*/  LEPC R20, `(.L_x_1) ;  /* 0x000000001014794e */ /* 0x000fce0000000000 */
[----:B-1-3--:R-:W-:Y:S05]  /*0100*/  CALL.ABS.NOINC R8 ;  /* 0x0000000008007343 */ /* 0x00afea0003c00000 */
.L_x_1:
[----:B------:R-:W0:Y:S01]  /*0110*/  LDC.64 R4, c[0x0][0x380] ;  /* 0x0000e000ff047b82 */ /* 0x000e220000000a00 */
[----:B------:R-:W-:Y:S01]  /*0120*/  R2UR UR6, R16 ;  /* 0x00000000100672ca */ /* 0x000fe200000e0000 */
[----:B------:R-:W1:Y:S01]  /*0130*/  LDCU.64 UR4, c[0x4][0x18] ;  /* 0x01000300ff0477ac */ /* 0x000e620008000a00 */
[----:B------:R-:W-:Y:S02]  /*0140*/  R2UR UR7, R17 ;  /* 0x00000000110772ca */ /* 0x000fe400000e0000 */
[----:B------:R-:W-:-:S03]  /*0150*/  CS2R R6, SRZ ;  /* 0x0000000000067805 */ /* 0x000fc6000001ff00 */
[----:B------:R-:W2:Y:S08]  /*0160*/  LDC.64 R8, c[0x0][0x388] ;  /* 0x0000e200ff087b82 */ /* 0x000eb00000000a00 */
[----:B------:R-:W3:Y:S01]  /*0170*/  LDC.64 R2, c[0x4][R2] ;  /* 0x0100000002027b82 */ /* 0x000ee20000000a00 */
[----:B0-----:R-:W-:Y:S02]  /*0180*/  IMAD R0, R5, R4, RZ ;  /* 0x0000000405007224 */ /* 0x001fe400078e02ff */
[----:B-1----:R-:W-:-:S02]  /*0190*/  IMAD.U32 R4, RZ, RZ, UR4 ;  /* 0x00000004ff047e24 */ /* 0x002fc4000f8e00ff */
[----:B------:R-:W-:Y:S01]  /*01a0*/  IMAD.U32 R5, RZ, RZ, UR5 ;  /* 0x00000005ff057e24 */ /* 0x000fe2000f8e00ff */
[----:B--2---:R0:W-:Y:S06]  /*01b0*/  STG.E desc[UR6][R8.64], R0 ;  /* 0x0000000008007986 */ /* 0x0041ec000c101906 */
[----:B------:R-:W-:-:S07]  /*01c0*/  LEPC R20, `(.L_x_2) ;  /* 0x000000001014794e */ /* 0x000fce0000000000 */
[----:B0--3--:R-:W-:Y:S05]  /*01d0*/  CALL.ABS.NOINC R2 ;  /* 0x0000000002007343 */ /* 0x009fea0003c00000 */
.L_x_2:
[----:B------:R-:W-:Y:S05]  /*01e0*/  EXIT ;  /* 0x000000000000794d */ /* 0x000fea0003800000 */
.L_x_3:
[----:B------:R-:W-:-:S00]  /*01f0*/  BRA `(.L_x_3) ;  /* 0xfffffffc00fc7947 */ /* 0x000fc0000383ffff */
[----:B------:R-:W-:-:S00]  /*0200*/  NOP ;  /* 0x0000000000007918 */ /* 0x000fc00000000000 */
[----:B------:R-:W-:-:S00]  /*0210*/  NOP ;  /* 0x0000000000007918 */ /* 0x000fc00000000000 */
[----:B------:R-:W-:-:S00]  /*0220*/  NOP ;  /* 0x0000000000007918 */ /* 0x000fc00000000000 */
[----:B------:R-:W-:-:S00]  /*0230*/  NOP ;  /* 0x0000000000007918 */ /* 0x000fc00000000000 */
[----:B------:R-:W-:-:S00]  /*0240*/  NOP ;  /* 0x0000000000007918 */ /* 0x000fc00000000000 */
[----:B------:R-:W-:-:S00]  /*0250*/  NOP ;  /* 0x0000000000007918 */ /* 0x000fc00000000000 */
[----:B------:R-:W-:-:S00]  /*0260*/  NOP ;  /* 0x0000000000007918 */ /* 0x000fc00000000000 */
[----:B------:R-:W-:-:S00]  /*0270*/  NOP ;  /* 0x0000000000007918 */ /* 0x000fc00000000000 */
.L_x_4:


//--------------------- .nv.global.init           --------------------------
	.section	.nv.global.init,"aw",@progbits
.nv.global.init:
	.type		$str$2,@object
	.size		$str$2,($str - $str$2)
$str$2:
        /*0000*/ 	.byte	0x48, 0x65, 0x6c, 0x6c, 0x6f, 0x77, 0x20, 0x77, 0x6f, 0x72, 0x6c, 0x64, 0x5f, 0x34, 0x0a, 0x00
	.type		$str,@object
	.size		$str,($str$1 - $str)
$str:
        /*0010*/ 	.byte	0x48, 0x65, 0x6c, 0x6c, 0x6f, 0x77, 0x20, 0x77, 0x6f, 0x72, 0x6c, 0x64, 0x5f, 0x33, 0x0a, 0x00
	.type		$str$1,@object
	.size		$str$1,(.L_1 - $str$1)
$str$1:
        /*0020*/ 	.byte	0x48, 0x65, 0x6c, 0x6c, 0x6f, 0x77, 0x20, 0x77, 0x6f, 0x72, 0x6c, 0x64, 0x5f, 0x32, 0x0a, 0x00
.L_1:


//--------------------- .nv.shared.reserved.0     --------------------------
	.section	.nv.shared.reserved.0,"aw",@nobits
	.weak		__nv_reservedSMEM_offset_0_alias
	.size		__nv_reservedSMEM_offset_0_alias, 0, 64
	.other		__nv_reservedSMEM_offset_0_alias,@"STO_CUDA_RESERVED_SHARED STV_DEFAULT"
__nv_reservedSMEM_offset_0_alias:
	.zero		0
	.zero		64


//--------------------- .nv.constant0._Z4add2iiPi --------------------------
	.section	.nv.constant0._Z4add2iiPi,"a",@progbits
	.sectionflags	@""
	.align	4
.nv.constant0._Z4add2iiPi:
	.zero		912


//--------------------- SYMBOLS --------------------------

	.type		.nv.reservedSmem.offset0,@object
	.size		.nv.reservedSmem.offset0,0x4
	.type		vprintf,@function
